//
// Generated by NVIDIA NVVM Compiler
//
// Compiler Build ID: CL-36424714
// Cuda compilation tools, release 13.0, V13.0.88
// Based on NVVM 20.0.0
//

.version 9.0
.target sm_100
.address_size 64

	// .globl	_Z15joinWithIndicesPKiS0_iiPi
.global .align 1 .b8 _ZN34_INTERNAL_378558c9_4_k_cu_cd8b8d124cuda3std3__45__cpo5beginE[1];
.global .align 1 .b8 _ZN34_INTERNAL_378558c9_4_k_cu_cd8b8d124cuda3std3__45__cpo3endE[1];
.global .align 1 .b8 _ZN34_INTERNAL_378558c9_4_k_cu_cd8b8d124cuda3std3__45__cpo6cbeginE[1];
.global .align 1 .b8 _ZN34_INTERNAL_378558c9_4_k_cu_cd8b8d124cuda3std3__45__cpo4cendE[1];
.global .align 1 .b8 _ZN34_INTERNAL_378558c9_4_k_cu_cd8b8d124cuda3std3__45__cpo6rbeginE[1];
.global .align 1 .b8 _ZN34_INTERNAL_378558c9_4_k_cu_cd8b8d124cuda3std3__45__cpo4rendE[1];
.global .align 1 .b8 _ZN34_INTERNAL_378558c9_4_k_cu_cd8b8d124cuda3std3__45__cpo7crbeginE[1];
.global .align 1 .b8 _ZN34_INTERNAL_378558c9_4_k_cu_cd8b8d124cuda3std3__45__cpo5crendE[1];
.global .align 1 .b8 _ZN34_INTERNAL_378558c9_4_k_cu_cd8b8d124cuda3std3__436_GLOBAL__N__378558c9_4_k_cu_cd8b8d126ignoreE[1];
.global .align 1 .b8 _ZN34_INTERNAL_378558c9_4_k_cu_cd8b8d124cuda3std3__419piecewise_constructE[1];
.global .align 1 .b8 _ZN34_INTERNAL_378558c9_4_k_cu_cd8b8d124cuda3std3__48in_placeE[1];
.global .align 1 .b8 _ZN34_INTERNAL_378558c9_4_k_cu_cd8b8d124cuda3std3__420unreachable_sentinelE[1];
.global .align 1 .b8 _ZN34_INTERNAL_378558c9_4_k_cu_cd8b8d124cuda3std3__47nulloptE[1];
.global .align 1 .b8 _ZN34_INTERNAL_378558c9_4_k_cu_cd8b8d124cuda3std3__48unexpectE[1];
.global .align 1 .b8 _ZN34_INTERNAL_378558c9_4_k_cu_cd8b8d124cuda3std6ranges3__45__cpo4swapE[1];
.global .align 1 .b8 _ZN34_INTERNAL_378558c9_4_k_cu_cd8b8d124cuda3std6ranges3__45__cpo9iter_moveE[1];
.global .align 1 .b8 _ZN34_INTERNAL_378558c9_4_k_cu_cd8b8d124cuda3std6ranges3__45__cpo5beginE[1];
.global .align 1 .b8 _ZN34_INTERNAL_378558c9_4_k_cu_cd8b8d124cuda3std6ranges3__45__cpo3endE[1];
.global .align 1 .b8 _ZN34_INTERNAL_378558c9_4_k_cu_cd8b8d124cuda3std6ranges3__45__cpo6cbeginE[1];
.global .align 1 .b8 _ZN34_INTERNAL_378558c9_4_k_cu_cd8b8d124cuda3std6ranges3__45__cpo4cendE[1];
.global .align 1 .b8 _ZN34_INTERNAL_378558c9_4_k_cu_cd8b8d124cuda3std6ranges3__45__cpo7advanceE[1];
.global .align 1 .b8 _ZN34_INTERNAL_378558c9_4_k_cu_cd8b8d124cuda3std6ranges3__45__cpo9iter_swapE[1];
.global .align 1 .b8 _ZN34_INTERNAL_378558c9_4_k_cu_cd8b8d124cuda3std6ranges3__45__cpo4nextE[1];
.global .align 1 .b8 _ZN34_INTERNAL_378558c9_4_k_cu_cd8b8d124cuda3std6ranges3__45__cpo4prevE[1];
.global .align 1 .b8 _ZN34_INTERNAL_378558c9_4_k_cu_cd8b8d124cuda3std6ranges3__45__cpo4dataE[1];
.global .align 1 .b8 _ZN34_INTERNAL_378558c9_4_k_cu_cd8b8d124cuda3std6ranges3__45__cpo5cdataE[1];
.global .align 1 .b8 _ZN34_INTERNAL_378558c9_4_k_cu_cd8b8d124cuda3std6ranges3__45__cpo4sizeE[1];
.global .align 1 .b8 _ZN34_INTERNAL_378558c9_4_k_cu_cd8b8d124cuda3std6ranges3__45__cpo5ssizeE[1];
.global .align 1 .b8 _ZN34_INTERNAL_378558c9_4_k_cu_cd8b8d124cuda3std6ranges3__45__cpo8distanceE[1];
.global .align 1 .b8 _ZN34_INTERNAL_378558c9_4_k_cu_cd8b8d126thrust24THRUST_300001_SM_1000_NS8cuda_cub3parE[1];
.global .align 1 .b8 _ZN34_INTERNAL_378558c9_4_k_cu_cd8b8d126thrust24THRUST_300001_SM_1000_NS8cuda_cub10par_nosyncE[1];
.global .align 1 .b8 _ZN34_INTERNAL_378558c9_4_k_cu_cd8b8d126thrust24THRUST_300001_SM_1000_NS6system6detail10sequential3seqE[1];
.global .align 1 .b8 _ZN34_INTERNAL_378558c9_4_k_cu_cd8b8d126thrust24THRUST_300001_SM_1000_NS12placeholders2_1E[1];
.global .align 1 .b8 _ZN34_INTERNAL_378558c9_4_k_cu_cd8b8d126thrust24THRUST_300001_SM_1000_NS12placeholders2_2E[1];
.global .align 1 .b8 _ZN34_INTERNAL_378558c9_4_k_cu_cd8b8d126thrust24THRUST_300001_SM_1000_NS12placeholders2_3E[1];
.global .align 1 .b8 _ZN34_INTERNAL_378558c9_4_k_cu_cd8b8d126thrust24THRUST_300001_SM_1000_NS12placeholders2_4E[1];
.global .align 1 .b8 _ZN34_INTERNAL_378558c9_4_k_cu_cd8b8d126thrust24THRUST_300001_SM_1000_NS12placeholders2_5E[1];
.global .align 1 .b8 _ZN34_INTERNAL_378558c9_4_k_cu_cd8b8d126thrust24THRUST_300001_SM_1000_NS12placeholders2_6E[1];
.global .align 1 .b8 _ZN34_INTERNAL_378558c9_4_k_cu_cd8b8d126thrust24THRUST_300001_SM_1000_NS12placeholders2_7E[1];
.global .align 1 .b8 _ZN34_INTERNAL_378558c9_4_k_cu_cd8b8d126thrust24THRUST_300001_SM_1000_NS12placeholders2_8E[1];
.global .align 1 .b8 _ZN34_INTERNAL_378558c9_4_k_cu_cd8b8d126thrust24THRUST_300001_SM_1000_NS12placeholders2_9E[1];
.global .align 1 .b8 _ZN34_INTERNAL_378558c9_4_k_cu_cd8b8d126thrust24THRUST_300001_SM_1000_NS12placeholders3_10E[1];
.global .align 1 .b8 _ZN34_INTERNAL_378558c9_4_k_cu_cd8b8d126thrust24THRUST_300001_SM_1000_NS3seqE[1];

.visible .entry _Z15joinWithIndicesPKiS0_iiPi(
	.param .u64 .ptr .align 1 _Z15joinWithIndicesPKiS0_iiPi_param_0,
	.param .u64 .ptr .align 1 _Z15joinWithIndicesPKiS0_iiPi_param_1,
	.param .u32 _Z15joinWithIndicesPKiS0_iiPi_param_2,
	.param .u32 _Z15joinWithIndicesPKiS0_iiPi_param_3,
	.param .u64 .ptr .align 1 _Z15joinWithIndicesPKiS0_iiPi_param_4
)
{
	.reg .pred 	%p<5>;
	.reg .b32 	%r<14>;
	.reg .b64 	%rd<15>;

	ld.param.u64 	%rd3, [_Z15joinWithIndicesPKiS0_iiPi_param_0];
	ld.param.u64 	%rd4, [_Z15joinWithIndicesPKiS0_iiPi_param_1];
	ld.param.u32 	%r6, [_Z15joinWithIndicesPKiS0_iiPi_param_2];
	ld.param.u32 	%r5, [_Z15joinWithIndicesPKiS0_iiPi_param_3];
	ld.param.u64 	%rd5, [_Z15joinWithIndicesPKiS0_iiPi_param_4];
	cvta.to.global.u64 	%rd1, %rd5;
	mov.u32 	%r7, %ctaid.x;
	mov.u32 	%r8, %ntid.x;
	mov.u32 	%r9, %tid.x;
	mad.lo.s32 	%r1, %r7, %r8, %r9;
	setp.ge.s32 	%p1, %r1, %r6;
	@%p1 bra 	$L__BB0_7;
	setp.lt.s32 	%p2, %r5, 1;
	@%p2 bra 	$L__BB0_6;
	cvta.to.global.u64 	%rd6, %rd3;
	mul.wide.s32 	%rd7, %r1, 4;
	add.s64 	%rd8, %rd6, %rd7;
	ld.global.u32 	%r2, [%rd8];
	cvta.to.global.u64 	%rd2, %rd4;
	mov.b32 	%r13, 0;
$L__BB0_3:
	mul.wide.u32 	%rd9, %r13, 4;
	add.s64 	%rd10, %rd2, %rd9;
	ld.global.u32 	%r11, [%rd10];
	setp.ne.s32 	%p3, %r2, %r11;
	@%p3 bra 	$L__BB0_5;
	add.s64 	%rd14, %rd1, %rd7;
	st.global.u32 	[%rd14], %r13;
	bra.uni 	$L__BB0_7;
$L__BB0_5:
	add.s32 	%r13, %r13, 1;
	setp.ne.s32 	%p4, %r13, %r5;
	@%p4 bra 	$L__BB0_3;
$L__BB0_6:
	mul.wide.s32 	%rd11, %r1, 4;
	add.s64 	%rd12, %rd1, %rd11;
	mov.b32 	%r12, -1;
	st.global.u32 	[%rd12], %r12;
$L__BB0_7:
	ret;

}
	// .globl	_ZN3cub18CUB_300001_SM_10006detail11EmptyKernelIvEEvv
.visible .entry _ZN3cub18CUB_300001_SM_10006detail11EmptyKernelIvEEvv()
{


	ret;

}
	// .globl	_ZN3cub18CUB_300001_SM_10006detail8for_each13static_kernelINS2_12policy_hub_t12policy_500_tEmN6thrust24THRUST_300001_SM_1000_NS8cuda_cub20__uninitialized_fill7functorINS7_10device_ptrIiEEiEEEEvT0_T1_
.visible .entry _ZN3cub18CUB_300001_SM_10006detail8for_each13static_kernelINS2_12policy_hub_t12policy_500_tEmN6thrust24THRUST_300001_SM_1000_NS8cuda_cub20__uninitialized_fill7functorINS7_10device_ptrIiEEiEEEEvT0_T1_(
	.param .u64 _ZN3cub18CUB_300001_SM_10006detail8for_each13static_kernelINS2_12policy_hub_t12policy_500_tEmN6thrust24THRUST_300001_SM_1000_NS8cuda_cub20__uninitialized_fill7functorINS7_10device_ptrIiEEiEEEEvT0_T1__param_0,
	.param .align 8 .b8 _ZN3cub18CUB_300001_SM_10006detail8for_each13static_kernelINS2_12policy_hub_t12policy_500_tEmN6thrust24THRUST_300001_SM_1000_NS8cuda_cub20__uninitialized_fill7functorINS7_10device_ptrIiEEiEEEEvT0_T1__param_1[16]
)
.maxntid 256
{
	.reg .pred 	%p<4>;
	.reg .b16 	%rs<5>;
	.reg .b32 	%r<12>;
	.reg .b64 	%rd<16>;

	ld.param.u32 	%r3, [_ZN3cub18CUB_300001_SM_10006detail8for_each13static_kernelINS2_12policy_hub_t12policy_500_tEmN6thrust24THRUST_300001_SM_1000_NS8cuda_cub20__uninitialized_fill7functorINS7_10device_ptrIiEEiEEEEvT0_T1__param_1+8];
	ld.param.u64 	%rd4, [_ZN3cub18CUB_300001_SM_10006detail8for_each13static_kernelINS2_12policy_hub_t12policy_500_tEmN6thrust24THRUST_300001_SM_1000_NS8cuda_cub20__uninitialized_fill7functorINS7_10device_ptrIiEEiEEEEvT0_T1__param_1];
	ld.param.u64 	%rd5, [_ZN3cub18CUB_300001_SM_10006detail8for_each13static_kernelINS2_12policy_hub_t12policy_500_tEmN6thrust24THRUST_300001_SM_1000_NS8cuda_cub20__uninitialized_fill7functorINS7_10device_ptrIiEEiEEEEvT0_T1__param_0];
	mov.u32 	%r9, %ctaid.x;
	mul.wide.u32 	%rd1, %r9, 512;
	sub.s64 	%rd2, %rd5, %rd1;
	setp.lt.u64 	%p1, %rd2, 512;
	@%p1 bra 	$L__BB2_2;
	mov.u32 	%r11, %tid.x;
	cvta.to.global.u64 	%rd11, %rd4;
	cvt.u64.u32 	%rd12, %r11;
	add.s64 	%rd13, %rd1, %rd12;
	shl.b64 	%rd14, %rd13, 2;
	add.s64 	%rd15, %rd11, %rd14;
	st.global.u32 	[%rd15], %r3;
	st.global.u32 	[%rd15+1024], %r3;
	bra.uni 	$L__BB2_6;
$L__BB2_2:
	cvta.to.global.u64 	%rd6, %rd4;
	mov.u32 	%r2, %tid.x;
	cvt.u64.u32 	%rd7, %r2;
	setp.le.u64 	%p2, %rd2, %rd7;
	add.s64 	%rd8, %rd1, %rd7;
	shl.b64 	%rd9, %rd8, 2;
	add.s64 	%rd3, %rd6, %rd9;
	@%p2 bra 	$L__BB2_4;
	st.global.u32 	[%rd3], %r3;
$L__BB2_4:
	add.s32 	%r10, %r2, 256;
	cvt.u64.u32 	%rd10, %r10;
	setp.le.u64 	%p3, %rd2, %rd10;
	@%p3 bra 	$L__BB2_6;
	st.global.u32 	[%rd3+1024], %r3;
$L__BB2_6:
	ret;

}


// ===== COMPILED SASS (sm_100) =====

	.target	sm_100

	.elftype	@"ET_EXEC"


//--------------------- .note.nv.tkinfo           --------------------------
	.section	.note.nv.tkinfo,"",@"SHT_NOTE"
	.sectionflags	@"SHF_NOTE_NV_TKINFO"
	.tkinfo
        /*0018*/ 	.word	0x00000002
        /*0030*/ 	.string	""
        /*0030*/ 	.string	"ptxas"
        /*0030*/ 	.string	"Cuda compilation tools, release 13.0, V13.0.88"
        /*0030*/ 	.string	"Build cuda_13.0.r13.0/compiler.36424714_0"
        /*0030*/ 	.string	"-arch sm_100 -m 64 "



//--------------------- .note.nv.cuinfo           --------------------------
	.section	.note.nv.cuinfo,"",@"SHT_NOTE"
	.sectionflags	@"SHF_NOTE_NV_CUINFO"
        /*0018*/ 	.short	0x0002
        /*001a*/ 	.short	0x0064
        /*001c*/ 	.short	0x0082
	.zero		2


//--------------------- .nv.info                  --------------------------
	.section	.nv.info,"",@"SHT_CUDA_INFO"
	.align	4


	//----- nvinfo : EIATTR_REGCOUNT
	.align		4
        /*0000*/ 	.byte	0x04, 0x2f
        /*0002*/ 	.short	(.L_44 - .L_43)
	.align		4
.L_43:
        /*0004*/ 	.word	index@(_Z15joinWithIndicesPKiS0_iiPi)
        /*0008*/ 	.word	0x0000000c


	//----- nvinfo : EIATTR_FRAME_SIZE
	.align		4
.L_44:
        /*000c*/ 	.byte	0x04, 0x11
        /*000e*/ 	.short	(.L_46 - .L_45)
	.align		4
.L_45:
        /*0010*/ 	.word	index@(_Z15joinWithIndicesPKiS0_iiPi)
        /*0014*/ 	.word	0x00000000


	//----- nvinfo : EIATTR_REGCOUNT
	.align		4
.L_46:
        /*0018*/ 	.byte	0x04, 0x2f
        /*001a*/ 	.short	(.L_48 - .L_47)
	.align		4
.L_47:
        /*001c*/ 	.word	index@(_ZN3cub18CUB_300001_SM_10006detail11EmptyKernelIvEEvv)
        /*0020*/ 	.word	0x00000004


	//----- nvinfo : EIATTR_FRAME_SIZE
	.align		4
.L_48:
        /*0024*/ 	.byte	0x04, 0x11
        /*0026*/ 	.short	(.L_50 - .L_49)
	.align		4
.L_49:
        /*0028*/ 	.word	index@(_ZN3cub18CUB_300001_SM_10006detail11EmptyKernelIvEEvv)
        /*002c*/ 	.word	0x00000000


	//----- nvinfo : EIATTR_REGCOUNT
	.align		4
.L_50:
        /*0030*/ 	.byte	0x04, 0x2f
        /*0032*/ 	.short	(.L_52 - .L_51)
	.align		4
.L_51:
        /*0034*/ 	.word	index@(_ZN3cub18CUB_300001_SM_10006detail8for_each13static_kernelINS2_12policy_hub_t12policy_500_tEmN6thrust24THRUST_300001_SM_1000_NS8cuda_cub20__uninitialized_fill7functorINS7_10device_ptrIiEEiEEEEvT0_T1_)
        /*0038*/ 	.word	0x00000008


	//----- nvinfo : EIATTR_FRAME_SIZE
	.align		4
.L_52:
        /*003c*/ 	.byte	0x04, 0x11
        /*003e*/ 	.short	(.L_54 - .L_53)
	.align		4
.L_53:
        /*0040*/ 	.word	index@(_ZN3cub18CUB_300001_SM_10006detail8for_each13static_kernelINS2_12policy_hub_t12policy_500_tEmN6thrust24THRUST_300001_SM_1000_NS8cuda_cub20__uninitialized_fill7functorINS7_10device_ptrIiEEiEEEEvT0_T1_)
        /*0044*/ 	.word	0x00000000


	//----- nvinfo : EIATTR_MIN_STACK_SIZE
	.align		4
.L_54:
        /*0048*/ 	.byte	0x04, 0x12
        /*004a*/ 	.short	(.L_56 - .L_55)
	.align		4
.L_55:
        /*004c*/ 	.word	index@(_ZN3cub18CUB_300001_SM_10006detail8for_each13static_kernelINS2_12policy_hub_t12policy_500_tEmN6thrust24THRUST_300001_SM_1000_NS8cuda_cub20__uninitialized_fill7functorINS7_10device_ptrIiEEiEEEEvT0_T1_)
        /*0050*/ 	.word	0x00000000


	//----- nvinfo : EIATTR_MIN_STACK_SIZE
	.align		4
.L_56:
        /*0054*/ 	.byte	0x04, 0x12
        /*0056*/ 	.short	(.L_58 - .L_57)
	.align		4
.L_57:
        /*0058*/ 	.word	index@(_ZN3cub18CUB_300001_SM_10006detail11EmptyKernelIvEEvv)
        /*005c*/ 	.word	0x00000000


	//----- nvinfo : EIATTR_MIN_STACK_SIZE
	.align		4
.L_58:
        /*0060*/ 	.byte	0x04, 0x12
        /*0062*/ 	.short	(.L_60 - .L_59)
	.align		4
.L_59:
        /*0064*/ 	.word	index@(_Z15joinWithIndicesPKiS0_iiPi)
        /*0068*/ 	.word	0x00000000
.L_60:


//--------------------- .nv.compat                --------------------------
	.section	.nv.compat,"",@"SHT_CUDA_COMPAT_INFO"
	.align	4
        /*0000*/ 	.byte	0x02, 0x09, 0x00, 0x00, 0x02, 0x02, 0x01, 0x00, 0x02, 0x05, 0x05, 0x00, 0x03, 0x07, 0x01, 0x01
        /*0010*/ 	.byte	0x02, 0x03, 0x00, 0x00, 0x02, 0x06, 0x01, 0x00, 0x04, 0x0b, 0x08, 0x00, 0x09, 0x00, 0x00, 0x00
        /*0020*/ 	.byte	0x00, 0x00, 0x00, 0x00


//--------------------- .nv.info._ZN3cub18CUB_300001_SM_10006detail8for_each13static_kernelINS2_12policy_hub_t12policy_500_tEmN6thrust24THRUST_300001_SM_1000_NS8cuda_cub20__uninitialized_fill7functorINS7_10device_ptrIiEEiEEEEvT0_T1_ --------------------------
	.section	.nv.info._ZN3cub18CUB_300001_SM_10006detail8for_each13static_kernelINS2_12policy_hub_t12policy_500_tEmN6thrust24THRUST_300001_SM_1000_NS8cuda_cub20__uninitialized_fill7functorINS7_10device_ptrIiEEiEEEEvT0_T1_,"",@"SHT_CUDA_INFO"
	.sectionflags	@""
	.align	4


	//----- nvinfo : EIATTR_CUDA_API_VERSION
	.align		4
        /*0000*/ 	.byte	0x04, 0x37
        /*0002*/ 	.short	(.L_62 - .L_61)
.L_61:
        /*0004*/ 	.word	0x00000082


	//----- nvinfo : EIATTR_KPARAM_INFO
	.align		4
.L_62:
        /*0008*/ 	.byte	0x04, 0x17
        /*000a*/ 	.short	(.L_64 - .L_63)
.L_63:
        /*000c*/ 	.word	0x00000000
        /*0010*/ 	.short	0x0001
        /*0012*/ 	.short	0x0008
        /*0014*/ 	.byte	0x00, 0xf0, 0x41, 0x00


	//----- nvinfo : EIATTR_KPARAM_INFO
	.align		4
.L_64:
        /*0018*/ 	.byte	0x04, 0x17
        /*001a*/ 	.short	(.L_66 - .L_65)
.L_65:
        /*001c*/ 	.word	0x00000000
        /*0020*/ 	.short	0x0000
        /*0022*/ 	.short	0x0000
        /*0024*/ 	.byte	0x00, 0xf0, 0x21, 0x00


	//----- nvinfo : EIATTR_SPARSE_MMA_MASK
	.align		4
.L_66:
        /*0028*/ 	.byte	0x03, 0x50
        /*002a*/ 	.short	0x0000


	//----- nvinfo : EIATTR_MAXREG_COUNT
	.align		4
        /*002c*/ 	.byte	0x03, 0x1b
        /*002e*/ 	.short	0x00ff


	//----- nvinfo : EIATTR_MERCURY_ISA_VERSION
	.align		4
        /*0030*/ 	.byte	0x03, 0x5f
        /*0032*/ 	.short	0x0101


	//----- nvinfo : EIATTR_VRC_CTA_INIT_COUNT
	.align		4
        /*0034*/ 	.byte	0x02, 0x4a
	.zero		1
	.zero		1


	//----- nvinfo : EIATTR_EXIT_INSTR_OFFSETS
	.align		4
        /*0038*/ 	.byte	0x04, 0x1c
        /*003a*/ 	.short	(.L_68 - .L_67)


	//   ....[0]....
.L_67:
        /*003c*/ 	.word	0x00000130


	//   ....[1]....
        /*0040*/ 	.word	0x00000230


	//   ....[2]....
        /*0044*/ 	.word	0x00000260


	//----- nvinfo : EIATTR_MAX_THREADS
	.align		4
.L_68:
        /*0048*/ 	.byte	0x04, 0x05
        /*004a*/ 	.short	(.L_70 - .L_69)
.L_69:
        /*004c*/ 	.word	0x00000100
        /*0050*/ 	.word	0x00000001
        /*0054*/ 	.word	0x00000001


	//----- nvinfo : EIATTR_CBANK_PARAM_SIZE
	.align		4
.L_70:
        /*0058*/ 	.byte	0x03, 0x19
        /*005a*/ 	.short	0x0018


	//----- nvinfo : EIATTR_PARAM_CBANK
	.align		4
        /*005c*/ 	.byte	0x04, 0x0a
        /*005e*/ 	.short	(.L_72 - .L_71)
	.align		4
.L_71:
        /*0060*/ 	.word	index@(.nv.constant0._ZN3cub18CUB_300001_SM_10006detail8for_each13static_kernelINS2_12policy_hub_t12policy_500_tEmN6thrust24THRUST_300001_SM_1000_NS8cuda_cub20__uninitialized_fill7functorINS7_10device_ptrIiEEiEEEEvT0_T1_)
        /*0064*/ 	.short	0x0380
        /*0066*/ 	.short	0x0018


	//----- nvinfo : EIATTR_SW_WAR
	.align		4
.L_72:
        /*0068*/ 	.byte	0x04, 0x36
        /*006a*/ 	.short	(.L_74 - .L_73)
.L_73:
        /*006c*/ 	.word	0x00000008
.L_74:


//--------------------- .nv.info._ZN3cub18CUB_300001_SM_10006detail11EmptyKernelIvEEvv --------------------------
	.section	.nv.info._ZN3cub18CUB_300001_SM_10006detail11EmptyKernelIvEEvv,"",@"SHT_CUDA_INFO"
	.sectionflags	@""
	.align	4


	//----- nvinfo : EIATTR_CUDA_API_VERSION
	.align		4
        /*0000*/ 	.byte	0x04, 0x37
        /*0002*/ 	.short	(.L_76 - .L_75)
.L_75:
        /*0004*/ 	.word	0x00000082


	//----- nvinfo : EIATTR_SPARSE_MMA_MASK
	.align		4
.L_76:
        /*0008*/ 	.byte	0x03, 0x50
        /*000a*/ 	.short	0x0000


	//----- nvinfo : EIATTR_MAXREG_COUNT
	.align		4
        /*000c*/ 	.byte	0x03, 0x1b
        /*000e*/ 	.short	0x00ff


	//----- nvinfo : EIATTR_MERCURY_ISA_VERSION
	.align		4
        /*0010*/ 	.byte	0x03, 0x5f
        /*0012*/ 	.short	0x0101


	//----- nvinfo : EIATTR_VRC_CTA_INIT_COUNT
	.align		4
        /*0014*/ 	.byte	0x02, 0x4a
	.zero		1
	.zero		1


	//----- nvinfo : EIATTR_EXIT_INSTR_OFFSETS
	.align		4
        /*0018*/ 	.byte	0x04, 0x1c
        /*001a*/ 	.short	(.L_78 - .L_77)


	//   ....[0]....
.L_77:
        /*001c*/ 	.word	0x00000010


	//----- nvinfo : EIATTR_SW_WAR
	.align		4
.L_78:
        /*0020*/ 	.byte	0x04, 0x36
        /*0022*/ 	.short	(.L_80 - .L_79)
.L_79:
        /*0024*/ 	.word	0x00000008
.L_80:


//--------------------- .nv.info._Z15joinWithIndicesPKiS0_iiPi --------------------------
	.section	.nv.info._Z15joinWithIndicesPKiS0_iiPi,"",@"SHT_CUDA_INFO"
	.sectionflags	@""
	.align	4


	//----- nvinfo : EIATTR_CUDA_API_VERSION
	.align		4
        /*0000*/ 	.byte	0x04, 0x37
        /*0002*/ 	.short	(.L_82 - .L_81)
.L_81:
        /*0004*/ 	.word	0x00000082


	//----- nvinfo : EIATTR_KPARAM_INFO
	.align		4
.L_82:
        /*0008*/ 	.byte	0x04, 0x17
        /*000a*/ 	.short	(.L_84 - .L_83)
.L_83:
        /*000c*/ 	.word	0x00000000
        /*0010*/ 	.short	0x0004
        /*0012*/ 	.short	0x0018
        /*0014*/ 	.byte	0x00, 0xf5, 0x21, 0x00


	//----- nvinfo : EIATTR_KPARAM_INFO
	.align		4
.L_84:
        /*0018*/ 	.byte	0x04, 0x17
        /*001a*/ 	.short	(.L_86 - .L_85)
.L_85:
        /*001c*/ 	.word	0x00000000
        /*0020*/ 	.short	0x0003
        /*0022*/ 	.short	0x0014
        /*0024*/ 	.byte	0x00, 0xf0, 0x11, 0x00


	//----- nvinfo : EIATTR_KPARAM_INFO
	.align		4
.L_86:
        /*0028*/ 	.byte	0x04, 0x17
        /*002a*/ 	.short	(.L_88 - .L_87)
.L_87:
        /*002c*/ 	.word	0x00000000
        /*0030*/ 	.short	0x0002
        /*0032*/ 	.short	0x0010
        /*0034*/ 	.byte	0x00, 0xf0, 0x11, 0x00


	//----- nvinfo : EIATTR_KPARAM_INFO
	.align		4
.L_88:
        /*0038*/ 	.byte	0x04, 0x17
        /*003a*/ 	.short	(.L_90 - .L_89)
.L_89:
        /*003c*/ 	.word	0x00000000
        /*0040*/ 	.short	0x0001
        /*0042*/ 	.short	0x0008
        /*0044*/ 	.byte	0x00, 0xf5, 0x21, 0x00


	//----- nvinfo : EIATTR_KPARAM_INFO
	.align		4
.L_90:
        /*0048*/ 	.byte	0x04, 0x17
        /*004a*/ 	.short	(.L_92 - .L_91)
.L_91:
        /*004c*/ 	.word	0x00000000
        /*0050*/ 	.short	0x0000
        /*0052*/ 	.short	0x0000
        /*0054*/ 	.byte	0x00, 0xf5, 0x21, 0x00


	//----- nvinfo : EIATTR_SPARSE_MMA_MASK
	.align		4
.L_92:
        /*0058*/ 	.byte	0x03, 0x50
        /*005a*/ 	.short	0x0000


	//----- nvinfo : EIATTR_MAXREG_COUNT
	.align		4
        /*005c*/ 	.byte	0x03, 0x1b
        /*005e*/ 	.short	0x00ff


	//----- nvinfo : EIATTR_MERCURY_ISA_VERSION
	.align		4
        /*0060*/ 	.byte	0x03, 0x5f
        /*0062*/ 	.short	0x0101


	//----- nvinfo : EIATTR_VRC_CTA_INIT_COUNT
	.align		4
        /*0064*/ 	.byte	0x02, 0x4a
	.zero		1
	.zero		1


	//----- nvinfo : EIATTR_EXIT_INSTR_OFFSETS
	.align		4
        /*0068*/ 	.byte	0x04, 0x1c
        /*006a*/ 	.short	(.L_94 - .L_93)


	//   ....[0]....
.L_93:
        /*006c*/ 	.word	0x00000070


	//   ....[1]....
        /*0070*/ 	.word	0x000001f0


	//   ....[2]....
        /*0074*/ 	.word	0x00000230


	//----- nvinfo : EIATTR_CRS_STACK_SIZE
	.align		4
.L_94:
        /*0078*/ 	.byte	0x04, 0x1e
        /*007a*/ 	.short	(.L_96 - .L_95)
.L_95:
        /*007c*/ 	.word	0x00000000


	//----- nvinfo : EIATTR_CBANK_PARAM_SIZE
	.align		4
.L_96:
        /*0080*/ 	.byte	0x03, 0x19
        /*0082*/ 	.short	0x0020


	//----- nvinfo : EIATTR_PARAM_CBANK
	.align		4
        /*0084*/ 	.byte	0x04, 0x0a
        /*0086*/ 	.short	(.L_98 - .L_97)
	.align		4
.L_97:
        /*0088*/ 	.word	index@(.nv.constant0._Z15joinWithIndicesPKiS0_iiPi)
        /*008c*/ 	.short	0x0380
        /*008e*/ 	.short	0x0020


	//----- nvinfo : EIATTR_SW_WAR
	.align		4
.L_98:
        /*0090*/ 	.byte	0x04, 0x36
        /*0092*/ 	.short	(.L_100 - .L_99)
.L_99:
        /*0094*/ 	.word	0x00000008
.L_100:


//--------------------- .nv.callgraph             --------------------------
	.section	.nv.callgraph,"",@"SHT_CUDA_CALLGRAPH"
	.align	4
	.sectionentsize	8
	.align		4
        /*0000*/ 	.word	0x00000000
	.align		4
        /*0004*/ 	.word	0xffffffff
	.align		4
        /*0008*/ 	.word	0x00000000
	.align		4
        /*000c*/ 	.word	0xfffffffe
	.align		4
        /*0010*/ 	.word	0x00000000
	.align		4
        /*0014*/ 	.word	0xfffffffd
	.align		4
        /*0018*/ 	.word	0x00000000
	.align		4
        /*001c*/ 	.word	0xfffffffc


//--------------------- .nv.constant4             --------------------------
	.section	.nv.constant4,"a",@progbits
	.align	8
	.align		8
.nv.constant4:
        /*0000*/ 	.dword	_ZN34_INTERNAL_378558c9_4_k_cu_cd8b8d124cuda3std3__45__cpo5beginE
	.align		8
        /*0008*/ 	.dword	_ZN34_INTERNAL_378558c9_4_k_cu_cd8b8d124cuda3std3__45__cpo3endE
	.align		8
        /*0010*/ 	.dword	_ZN34_INTERNAL_378558c9_4_k_cu_cd8b8d124cuda3std3__45__cpo6cbeginE
	.align		8
        /*0018*/ 	.dword	_ZN34_INTERNAL_378558c9_4_k_cu_cd8b8d124cuda3std3__45__cpo4cendE
	.align		8
        /*0020*/ 	.dword	_ZN34_INTERNAL_378558c9_4_k_cu_cd8b8d124cuda3std3__45__cpo6rbeginE
	.align		8
        /*0028*/ 	.dword	_ZN34_INTERNAL_378558c9_4_k_cu_cd8b8d124cuda3std3__45__cpo4rendE
	.align		8
        /*0030*/ 	.dword	_ZN34_INTERNAL_378558c9_4_k_cu_cd8b8d124cuda3std3__45__cpo7crbeginE
	.align		8
        /*0038*/ 	.dword	_ZN34_INTERNAL_378558c9_4_k_cu_cd8b8d124cuda3std3__45__cpo5crendE
	.align		8
        /*0040*/ 	.dword	_ZN34_INTERNAL_378558c9_4_k_cu_cd8b8d124cuda3std3__436_GLOBAL__N__378558c9_4_k_cu_cd8b8d126ignoreE
	.align		8
        /*0048*/ 	.dword	_ZN34_INTERNAL_378558c9_4_k_cu_cd8b8d124cuda3std3__419piecewise_constructE
	.align		8
        /*0050*/ 	.dword	_ZN34_INTERNAL_378558c9_4_k_cu_cd8b8d124cuda3std3__48in_placeE
	.align		8
        /*0058*/ 	.dword	_ZN34_INTERNAL_378558c9_4_k_cu_cd8b8d124cuda3std3__420unreachable_sentinelE
	.align		8
        /*0060*/ 	.dword	_ZN34_INTERNAL_378558c9_4_k_cu_cd8b8d124cuda3std3__47nulloptE
	.align		8
        /*0068*/ 	.dword	_ZN34_INTERNAL_378558c9_4_k_cu_cd8b8d124cuda3std3__48unexpectE
	.align		8
        /*0070*/ 	.dword	_ZN34_INTERNAL_378558c9_4_k_cu_cd8b8d124cuda3std6ranges3__45__cpo4swapE
	.align		8
        /*0078*/ 	.dword	_ZN34_INTERNAL_378558c9_4_k_cu_cd8b8d124cuda3std6ranges3__45__cpo9iter_moveE
	.align		8
        /*0080*/ 	.dword	_ZN34_INTERNAL_378558c9_4_k_cu_cd8b8d124cuda3std6ranges3__45__cpo5beginE
	.align		8
        /*0088*/ 	.dword	_ZN34_INTERNAL_378558c9_4_k_cu_cd8b8d124cuda3std6ranges3__45__cpo3endE
	.align		8
        /*0090*/ 	.dword	_ZN34_INTERNAL_378558c9_4_k_cu_cd8b8d124cuda3std6ranges3__45__cpo6cbeginE
	.align		8
        /*0098*/ 	.dword	_ZN34_INTERNAL_378558c9_4_k_cu_cd8b8d124cuda3std6ranges3__45__cpo4cendE
	.align		8
        /*00a0*/ 	.dword	_ZN34_INTERNAL_378558c9_4_k_cu_cd8b8d124cuda3std6ranges3__45__cpo7advanceE
	.align		8
        /*00a8*/ 	.dword	_ZN34_INTERNAL_378558c9_4_k_cu_cd8b8d124cuda3std6ranges3__45__cpo9iter_swapE
	.align		8
        /*00b0*/ 	.dword	_ZN34_INTERNAL_378558c9_4_k_cu_cd8b8d124cuda3std6ranges3__45__cpo4nextE
	.align		8
        /*00b8*/ 	.dword	_ZN34_INTERNAL_378558c9_4_k_cu_cd8b8d124cuda3std6ranges3__45__cpo4prevE
	.align		8
        /*00c0*/ 	.dword	_ZN34_INTERNAL_378558c9_4_k_cu_cd8b8d124cuda3std6ranges3__45__cpo4dataE
	.align		8
        /*00c8*/ 	.dword	_ZN34_INTERNAL_378558c9_4_k_cu_cd8b8d124cuda3std6ranges3__45__cpo5cdataE
	.align		8
        /*00d0*/ 	.dword	_ZN34_INTERNAL_378558c9_4_k_cu_cd8b8d124cuda3std6ranges3__45__cpo4sizeE
	.align		8
        /*00d8*/ 	.dword	_ZN34_INTERNAL_378558c9_4_k_cu_cd8b8d124cuda3std6ranges3__45__cpo5ssizeE
	.align		8
        /*00e0*/ 	.dword	_ZN34_INTERNAL_378558c9_4_k_cu_cd8b8d124cuda3std6ranges3__45__cpo8distanceE
	.align		8
        /*00e8*/ 	.dword	_ZN34_INTERNAL_378558c9_4_k_cu_cd8b8d126thrust24THRUST_300001_SM_1000_NS8cuda_cub3parE
	.align		8
        /*00f0*/ 	.dword	_ZN34_INTERNAL_378558c9_4_k_cu_cd8b8d126thrust24THRUST_300001_SM_1000_NS8cuda_cub10par_nosyncE
	.align		8
        /*00f8*/ 	.dword	_ZN34_INTERNAL_378558c9_4_k_cu_cd8b8d126thrust24THRUST_300001_SM_1000_NS6system6detail10sequential3seqE
	.align		8
        /*0100*/ 	.dword	_ZN34_INTERNAL_378558c9_4_k_cu_cd8b8d126thrust24THRUST_300001_SM_1000_NS12placeholders2_1E
	.align		8
        /*0108*/ 	.dword	_ZN34_INTERNAL_378558c9_4_k_cu_cd8b8d126thrust24THRUST_300001_SM_1000_NS12placeholders2_2E
	.align		8
        /*0110*/ 	.dword	_ZN34_INTERNAL_378558c9_4_k_cu_cd8b8d126thrust24THRUST_300001_SM_1000_NS12placeholders2_3E
	.align		8
        /*0118*/ 	.dword	_ZN34_INTERNAL_378558c9_4_k_cu_cd8b8d126thrust24THRUST_300001_SM_1000_NS12placeholders2_4E
	.align		8
        /*0120*/ 	.dword	_ZN34_INTERNAL_378558c9_4_k_cu_cd8b8d126thrust24THRUST_300001_SM_1000_NS12placeholders2_5E
	.align		8
        /*0128*/ 	.dword	_ZN34_INTERNAL_378558c9_4_k_cu_cd8b8d126thrust24THRUST_300001_SM_1000_NS12placeholders2_6E
	.align		8
        /*0130*/ 	.dword	_ZN34_INTERNAL_378558c9_4_k_cu_cd8b8d126thrust24THRUST_300001_SM_1000_NS12placeholders2_7E
	.align		8
        /*0138*/ 	.dword	_ZN34_INTERNAL_378558c9_4_k_cu_cd8b8d126thrust24THRUST_300001_SM_1000_NS12placeholders2_8E
	.align		8
        /*0140*/ 	.dword	_ZN34_INTERNAL_378558c9_4_k_cu_cd8b8d126thrust24THRUST_300001_SM_1000_NS12placeholders2_9E
	.align		8
        /*0148*/ 	.dword	_ZN34_INTERNAL_378558c9_4_k_cu_cd8b8d126thrust24THRUST_300001_SM_1000_NS12placeholders3_10E
	.align		8
        /*0150*/ 	.dword	_ZN34_INTERNAL_378558c9_4_k_cu_cd8b8d126thrust24THRUST_300001_SM_1000_NS3seqE


//--------------------- .text._ZN3cub18CUB_300001_SM_10006detail8for_each13static_kernelINS2_12policy_hub_t12policy_500_tEmN6thrust24THRUST_300001_SM_1000_NS8cuda_cub20__uninitialized_fill7functorINS7_10device_ptrIiEEiEEEEvT0_T1_ --------------------------
	.section	.text._ZN3cub18CUB_300001_SM_10006detail8for_each13static_kernelINS2_12policy_hub_t12policy_500_tEmN6thrust24THRUST_300001_SM_1000_NS8cuda_cub20__uninitialized_fill7functorINS7_10device_ptrIiEEiEEEEvT0_T1_,"ax",@progbits
	.align	128
        .global         _ZN3cub18CUB_300001_SM_10006detail8for_each13static_kernelINS2_12policy_hub_t12policy_500_tEmN6thrust24THRUST_300001_SM_1000_NS8cuda_cub20__uninitialized_fill7functorINS7_10device_ptrIiEEiEEEEvT0_T1_
        .type           _ZN3cub18CUB_300001_SM_10006detail8for_each13static_kernelINS2_12policy_hub_t12policy_500_tEmN6thrust24THRUST_300001_SM_1000_NS8cuda_cub20__uninitialized_fill7functorINS7_10device_ptrIiEEiEEEEvT0_T1_,@function
        .size           _ZN3cub18CUB_300001_SM_10006detail8for_each13static_kernelINS2_12policy_hub_t12policy_500_tEmN6thrust24THRUST_300001_SM_1000_NS8cuda_cub20__uninitialized_fill7functorINS7_10device_ptrIiEEiEEEEvT0_T1_,(.L_x_8 - _ZN3cub18CUB_300001_SM_10006detail8for_each13static_kernelINS2_12policy_hub_t12policy_500_tEmN6thrust24THRUST_300001_SM_1000_NS8cuda_cub20__uninitialized_fill7functorINS7_10device_ptrIiEEiEEEEvT0_T1_)
        .other          _ZN3cub18CUB_300001_SM_10006detail8for_each13static_kernelINS2_12policy_hub_t12policy_500_tEmN6thrust24THRUST_300001_SM_1000_NS8cuda_cub20__uninitialized_fill7functorINS7_10device_ptrIiEEiEEEEvT0_T1_,@"STO_CUDA_ENTRY STV_DEFAULT"
_ZN3cub18CUB_300001_SM_10006detail8for_each13static_kernelINS2_12policy_hub_t12policy_500_tEmN6thrust24THRUST_300001_SM_1000_NS8cuda_cub20__uninitialized_fill7functorINS7_10device_ptrIiEEiEEEEvT0_T1_:
.text._ZN3cub18CUB_300001_SM_10006detail8for_each13static_kernelINS2_12policy_hub_t12policy_500_tEmN6thrust24THRUST_300001_SM_1000_NS8cuda_cub20__uninitialized_fill7functorINS7_10device_ptrIiEEiEEEEvT0_T1_:
[----:B------:R-:W-:Y:S08]  /*0000*/  LDC R1, c[0x0][0x37c] ;  /* 0x0000df00ff017b82 */ /* 0x000ff00000000800 */
[----:B------:R-:W0:Y:S01]  /*0010*/  S2UR UR4, SR_CTAID.X ;  /* 0x00000000000479c3 */ /* 0x000e220000002500 */
[----:B------:R-:W1:Y:S01]  /*0020*/  LDCU.64 UR6, c[0x0][0x380] ;  /* 0x00007000ff0677ac */ /* 0x000e620008000a00 */
[----:B------:R-:W2:Y:S01]  /*0030*/  LDCU.64 UR8, c[0x0][0x358] ;  /* 0x00006b00ff0877ac */ /* 0x000ea20008000a00 */
[----:B0-----:R-:W-:-:S04]  /*0040*/  UIMAD.WIDE.U32 UR4, UR4, 0x200, URZ ;  /* 0x00000200040478a5 */ /* 0x001fc8000f8e00ff */
[----:B-1----:R-:W-:-:S04]  /*0050*/  UIADD3 UR6, UP0, UPT, -UR4, UR6, URZ ;  /* 0x0000000604067290 */ /* 0x002fc8000ff1e1ff */
[----:B------:R-:W-:Y:S02]  /*0060*/  UIADD3.X UR7, UPT, UPT, ~UR5, UR7, URZ, UP0, !UPT ;  /* 0x0000000705077290 */ /* 0x000fe400087fe5ff */
[----:B------:R-:W-:-:S04]  /*0070*/  UISETP.GE.U32.AND UP0, UPT, UR6, 0x200, UPT ;  /* 0x000002000600788c */ /* 0x000fc8000bf06070 */
[----:B------:R-:W-:-:S09]  /*0080*/  UISETP.GE.U32.AND.EX UP0, UPT, UR7, URZ, UPT, UP0 ;  /* 0x000000ff0700728c */ /* 0x000fd2000bf06100 */
[----:B--2---:R-:W-:Y:S05]  /*0090*/  BRA.U !UP0, `(.L_x_0) ;  /* 0x0000000108287547 */ /* 0x004fea000b800000 */
[----:B------:R-:W0:Y:S01]  /*00a0*/  S2R R0, SR_TID.X ;  /* 0x0000000000007919 */ /* 0x000e220000002100 */
[----:B------:R-:W1:Y:S01]  /*00b0*/  LDCU.64 UR6, c[0x0][0x388] ;  /* 0x00007100ff0677ac */ /* 0x000e620008000a00 */
[----:B------:R-:W2:Y:S01]  /*00c0*/  LDC R5, c[0x0][0x390] ;  /* 0x0000e400ff057b82 */ /* 0x000ea20000000800 */
[----:B0-----:R-:W-:-:S05]  /*00d0*/  IADD3 R0, P0, PT, R0, UR4, RZ ;  /* 0x0000000400007c10 */ /* 0x001fca000ff1e0ff */
[----:B------:R-:W-:Y:S01]  /*00e0*/  IMAD.X R3, RZ, RZ, UR5, P0 ;  /* 0x00000005ff037e24 */ /* 0x000fe200080e06ff */
[----:B-1----:R-:W-:-:S04]  /*00f0*/  LEA R2, P0, R0, UR6, 0x2 ;  /* 0x0000000600027c11 */ /* 0x002fc8000f8010ff */
[----:B------:R-:W-:-:S05]  /*0100*/  LEA.HI.X R3, R0, UR7, R3, 0x2, P0 ;  /* 0x0000000700037c11 */ /* 0x000fca00080f1403 */
[----:B--2---:R-:W-:Y:S04]  /*0110*/  STG.E desc[UR8][R2.64], R5 ;  /* 0x0000000502007986 */ /* 0x004fe8000c101908 */
[----:B------:R-:W-:Y:S01]  /*0120*/  STG.E desc[UR8][R2.64+0x400], R5 ;  /* 0x0004000502007986 */ /* 0x000fe2000c101908 */
[----:B------:R-:W-:Y:S05]  /*0130*/  EXIT ;  /* 0x000000000000794d */ /* 0x000fea0003800000 */
.L_x_0:
[----:B------:R-:W0:Y:S01]  /*0140*/  S2R R0, SR_TID.X ;  /* 0x0000000000007919 */ /* 0x000e220000002100 */
[----:B------:R-:W-:Y:S01]  /*0150*/  IMAD.U32 R2, RZ, RZ, UR7 ;  /* 0x00000007ff027e24 */ /* 0x000fe2000f8e00ff */
[----:B------:R-:W1:Y:S01]  /*0160*/  LDCU.64 UR10, c[0x0][0x388] ;  /* 0x00007100ff0a77ac */ /* 0x000e620008000a00 */
[----:B------:R-:W-:Y:S01]  /*0170*/  IMAD.U32 R4, RZ, RZ, UR7 ;  /* 0x00000007ff047e24 */ /* 0x000fe2000f8e00ff */
[----:B0-----:R-:W-:-:S04]  /*0180*/  ISETP.LT.U32.AND P0, PT, R0, UR6, PT ;  /* 0x0000000600007c0c */ /* 0x001fc8000bf01070 */
[----:B------:R-:W-:Y:S01]  /*0190*/  ISETP.GT.U32.AND.EX P0, PT, R2, RZ, PT, P0 ;  /* 0x000000ff0200720c */ /* 0x000fe20003f04100 */
[C---:B------:R-:W-:Y:S01]  /*01a0*/  VIADD R2, R0.reuse, 0x100 ;  /* 0x0000010000027836 */ /* 0x040fe20000000000 */
[----:B------:R-:W-:-:S04]  /*01b0*/  IADD3 R0, P2, PT, R0, UR4, RZ ;  /* 0x0000000400007c10 */ /* 0x000fc8000ff5e0ff */
[----:B------:R-:W-:Y:S01]  /*01c0*/  ISETP.LT.U32.AND P1, PT, R2, UR6, PT ;  /* 0x0000000602007c0c */ /* 0x000fe2000bf21070 */
[----:B------:R-:W-:Y:S01]  /*01d0*/  IMAD.X R3, RZ, RZ, UR5, P2 ;  /* 0x00000005ff037e24 */ /* 0x000fe200090e06ff */
[----:B-1----:R-:W-:Y:S02]  /*01e0*/  LEA R2, P2, R0, UR10, 0x2 ;  /* 0x0000000a00027c11 */ /* 0x002fe4000f8410ff */
[----:B------:R-:W-:Y:S02]  /*01f0*/  ISETP.GT.U32.AND.EX P1, PT, R4, RZ, PT, P1 ;  /* 0x000000ff0400720c */ /* 0x000fe40003f24110 */
[----:B------:R-:W-:Y:S01]  /*0200*/  LEA.HI.X R3, R0, UR11, R3, 0x2, P2 ;  /* 0x0000000b00037c11 */ /* 0x000fe200090f1403 */
[----:B------:R-:W0:Y:S04]  /*0210*/  @P0 LDC R5, c[0x0][0x390] ;  /* 0x0000e400ff050b82 */ /* 0x000e280000000800 */
[----:B0-----:R0:W-:Y:S06]  /*0220*/  @P0 STG.E desc[UR8][R2.64], R5 ;  /* 0x0000000502000986 */ /* 0x0011ec000c101908 */
[----:B------:R-:W-:Y:S05]  /*0230*/  @!P1 EXIT ;  /* 0x000000000000994d */ /* 0x000fea0003800000 */
[----:B0-----:R-:W0:Y:S02]  /*0240*/  LDC R5, c[0x0][0x390] ;  /* 0x0000e400ff057b82 */ /* 0x001e240000000800 */
[----:B0-----:R-:W-:Y:S01]  /*0250*/  STG.E desc[UR8][R2.64+0x400], R5 ;  /* 0x0004000502007986 */ /* 0x001fe2000c101908 */
[----:B------:R-:W-:Y:S05]  /*0260*/  EXIT ;  /* 0x000000000000794d */ /* 0x000fea0003800000 */
.L_x_1:
[----:B------:R-:W-:-:S00]  /*0270*/  BRA `(.L_x_1) ;  /* 0xfffffffc00fc7947 */ /* 0x000fc0000383ffff */
[----:B------:R-:W-:-:S00]  /*0280*/  NOP ;  /* 0x0000000000007918 */ /* 0x000fc00000000000 */
[----:B------:R-:W-:-:S00]  /*0290*/  NOP ;  /* 0x0000000000007918 */ /* 0x000fc00000000000 */
[----:B------:R-:W-:-:S00]  /*02a0*/  NOP ;  /* 0x0000000000007918 */ /* 0x000fc00000000000 */
[----:B------:R-:W-:-:S00]  /*02b0*/  NOP ;  /* 0x0000000000007918 */ /* 0x000fc00000000000 */
[----:B------:R-:W-:-:S00]  /*02c0*/  NOP ;  /* 0x0000000000007918 */ /* 0x000fc00000000000 */
[----:B------:R-:W-:-:S00]  /*02d0*/  NOP ;  /* 0x0000000000007918 */ /* 0x000fc00000000000 */
[----:B------:R-:W-:-:S00]  /*02e0*/  NOP ;  /* 0x0000000000007918 */ /* 0x000fc00000000000 */
[----:B------:R-:W-:-:S00]  /*02f0*/  NOP ;  /* 0x0000000000007918 */ /* 0x000fc00000000000 */
.L_x_8:


//--------------------- .text._ZN3cub18CUB_300001_SM_10006detail11EmptyKernelIvEEvv --------------------------
	.section	.text._ZN3cub18CUB_300001_SM_10006detail11EmptyKernelIvEEvv,"ax",@progbits
	.align	128
        .global         _ZN3cub18CUB_300001_SM_10006detail11EmptyKernelIvEEvv
        .type           _ZN3cub18CUB_300001_SM_10006detail11EmptyKernelIvEEvv,@function
        .size           _ZN3cub18CUB_300001_SM_10006detail11EmptyKernelIvEEvv,(.L_x_9 - _ZN3cub18CUB_300001_SM_10006detail11EmptyKernelIvEEvv)
        .other          _ZN3cub18CUB_300001_SM_10006detail11EmptyKernelIvEEvv,@"STO_CUDA_ENTRY STV_DEFAULT"
_ZN3cub18CUB_300001_SM_10006detail11EmptyKernelIvEEvv:
.text._ZN3cub18CUB_300001_SM_10006detail11EmptyKernelIvEEvv:
[----:B------:R-:W-:Y:S01]  /*0000*/  LDC R1, c[0x0][0x37c] ;  /* 0x0000df00ff017b82 */ /* 0x000fe20000000800 */
[----:B------:R-:W-:Y:S05]  /*0010*/  EXIT ;  /* 0x000000000000794d */ /* 0x000fea0003800000 */
.L_x_2:
        /* <DEDUP_REMOVED lines=14> */
.L_x_9:


//--------------------- .text._Z15joinWithIndicesPKiS0_iiPi --------------------------
	.section	.text._Z15joinWithIndicesPKiS0_iiPi,"ax",@progbits
	.align	128
        .global         _Z15joinWithIndicesPKiS0_iiPi
        .type           _Z15joinWithIndicesPKiS0_iiPi,@function
        .size           _Z15joinWithIndicesPKiS0_iiPi,(.L_x_10 - _Z15joinWithIndicesPKiS0_iiPi)
        .other          _Z15joinWithIndicesPKiS0_iiPi,@"STO_CUDA_ENTRY STV_DEFAULT"
_Z15joinWithIndicesPKiS0_iiPi:
.text._Z15joinWithIndicesPKiS0_iiPi:
[----:B------:R-:W-:Y:S01]  /*0000*/  LDC R1, c[0x0][0x37c] ;  /* 0x0000df00ff017b82 */ /* 0x000fe20000000800 */
[----:B------:R-:W0:Y:S07]  /*0010*/  S2R R0, SR_TID.X ;  /* 0x0000000000007919 */ /* 0x000e2e0000002100 */
[----:B------:R-:W0:Y:S01]  /*0020*/  S2UR UR4, SR_CTAID.X ;  /* 0x00000000000479c3 */ /* 0x000e220000002500 */
[----:B------:R-:W1:Y:S07]  /*0030*/  LDCU UR5, c[0x0][0x390] ;  /* 0x00007200ff0577ac */ /* 0x000e6e0008000800 */
[----:B------:R-:W0:Y:S02]  /*0040*/  LDC R7, c[0x0][0x360] ;  /* 0x0000d800ff077b82 */ /* 0x000e240000000800 */
[----:B0-----:R-:W-:-:S05]  /*0050*/  IMAD R7, R7, UR4, R0 ;  /* 0x0000000407077c24 */ /* 0x001fca000f8e0200 */
[----:B-1----:R-:W-:-:S13]  /*0060*/  ISETP.GE.AND P0, PT, R7, UR5, PT ;  /* 0x0000000507007c0c */ /* 0x002fda000bf06270 */
[----:B------:R-:W-:Y:S05]  /*0070*/  @P0 EXIT ;  /* 0x000000000000094d */ /* 0x000fea0003800000 */
[----:B------:R-:W0:Y:S01]  /*0080*/  LDCU UR6, c[0x0][0x394] ;  /* 0x00007280ff0677ac */ /* 0x000e220008000800 */
[----:B------:R-:W-:Y:S01]  /*0090*/  BSSY.RECONVERGENT B0, `(.L_x_3) ;  /* 0x0000011000007945 */ /* 0x000fe20003800200 */
[----:B------:R-:W1:Y:S01]  /*00a0*/  LDCU.64 UR4, c[0x0][0x358] ;  /* 0x00006b00ff0477ac */ /* 0x000e620008000a00 */
[----:B0-----:R-:W-:-:S09]  /*00b0*/  UISETP.GE.AND UP0, UPT, UR6, 0x1, UPT ;  /* 0x000000010600788c */ /* 0x001fd2000bf06270 */
[----:B-1----:R-:W-:Y:S05]  /*00c0*/  BRA.U !UP0, `(.L_x_4) ;  /* 0x0000000108347547 */ /* 0x002fea000b800000 */
[----:B------:R-:W0:Y:S01]  /*00d0*/  LDC.64 R2, c[0x0][0x380] ;  /* 0x0000e000ff027b82 */ /* 0x000e220000000a00 */
[----:B------:R-:W1:Y:S07]  /*00e0*/  LDCU UR6, c[0x0][0x394] ;  /* 0x00007280ff0677ac */ /* 0x000e6e0008000800 */
[----:B------:R-:W2:Y:S01]  /*00f0*/  LDC.64 R4, c[0x0][0x388] ;  /* 0x0000e200ff047b82 */ /* 0x000ea20000000a00 */
[----:B0-----:R-:W-:-:S05]  /*0100*/  IMAD.WIDE R2, R7, 0x4, R2 ;  /* 0x0000000407027825 */ /* 0x001fca00078e0202 */
[----:B------:R0:W5:Y:S01]  /*0110*/  LDG.E R0, desc[UR4][R2.64] ;  /* 0x0000000402007981 */ /* 0x000162000c1e1900 */
[----:B-1----:R-:W-:-:S07]  /*0120*/  HFMA2 R9, -RZ, RZ, 0, 0 ;  /* 0x00000000ff097431 */ /* 0x002fce00000001ff */
.L_x_6:
[----:B0-2---:R-:W-:-:S06]  /*0130*/  IMAD.WIDE.U32 R2, R9, 0x4, R4 ;  /* 0x0000000409027825 */ /* 0x005fcc00078e0004 */
[----:B------:R-:W2:Y:S02]  /*0140*/  LDG.E R3, desc[UR4][R2.64] ;  /* 0x0000000402037981 */ /* 0x000ea4000c1e1900 */
[----:B--2--5:R-:W-:-:S13]  /*0150*/  ISETP.NE.AND P0, PT, R0, R3, PT ;  /* 0x000000030000720c */ /* 0x024fda0003f05270 */
[----:B------:R-:W-:Y:S05]  /*0160*/  @!P0 BRA `(.L_x_5) ;  /* 0x0000000000248947 */ /* 0x000fea0003800000 */
[----:B------:R-:W-:-:S04]  /*0170*/  IADD3 R9, PT, PT, R9, 0x1, RZ ;  /* 0x0000000109097810 */ /* 0x000fc80007ffe0ff */
[----:B------:R-:W-:-:S13]  /*0180*/  ISETP.NE.AND P0, PT, R9, UR6, PT ;  /* 0x0000000609007c0c */ /* 0x000fda000bf05270 */
[----:B------:R-:W-:Y:S05]  /*0190*/  @P0 BRA `(.L_x_6) ;  /* 0xfffffffc00e40947 */ /* 0x000fea000383ffff */
.L_x_4:
[----:B------:R-:W-:Y:S05]  /*01a0*/  BSYNC.RECONVERGENT B0 ;  /* 0x0000000000007941 */ /* 0x000fea0003800200 */
.L_x_3:
[----:B------:R-:W0:Y:S01]  /*01b0*/  LDC.64 R2, c[0x0][0x398] ;  /* 0x0000e600ff027b82 */ /* 0x000e220000000a00 */
[----:B------:R-:W-:Y:S01]  /*01c0*/  MOV R5, 0xffffffff ;  /* 0xffffffff00057802 */ /* 0x000fe20000000f00 */
[----:B0-----:R-:W-:-:S05]  /*01d0*/  IMAD.WIDE R2, R7, 0x4, R2 ;  /* 0x0000000407027825 */ /* 0x001fca00078e0202 */
[----:B------:R-:W-:Y:S01]  /*01e0*/  STG.E desc[UR4][R2.64], R5 ;  /* 0x0000000502007986 */ /* 0x000fe2000c101904 */
[----:B------:R-:W-:Y:S05]  /*01f0*/  EXIT ;  /* 0x000000000000794d */ /* 0x000fea0003800000 */
.L_x_5:
[----:B------:R-:W0:Y:S02]  /*0200*/  LDC.64 R2, c[0x0][0x398] ;  /* 0x0000e600ff027b82 */ /* 0x000e240000000a00 */
[----:B0-----:R-:W-:-:S05]  /*0210*/  IMAD.WIDE R2, R7, 0x4, R2 ;  /* 0x0000000407027825 */ /* 0x001fca00078e0202 */
[----:B------:R-:W-:Y:S01]  /*0220*/  STG.E desc[UR4][R2.64], R9 ;  /* 0x0000000902007986 */ /* 0x000fe2000c101904 */
[----:B------:R-:W-:Y:S05]  /*0230*/  EXIT ;  /* 0x000000000000794d */ /* 0x000fea0003800000 */
.L_x_7:
        /* <DEDUP_REMOVED lines=12> */
.L_x_10:


//--------------------- .nv.shared.reserved.0     --------------------------
	.section	.nv.shared.reserved.0,"aw",@nobits
	.weak		__nv_reservedSMEM_offset_0_alias
	.size		__nv_reservedSMEM_offset_0_alias, 0, 64
	.other		__nv_reservedSMEM_offset_0_alias,@"STO_CUDA_RESERVED_SHARED STV_DEFAULT"
__nv_reservedSMEM_offset_0_alias:
	.zero		0
	.zero		64


//--------------------- .nv.global                --------------------------
	.section	.nv.global,"aw",@nobits
.nv.global:
	.type		_ZN34_INTERNAL_378558c9_4_k_cu_cd8b8d126thrust24THRUST_300001_SM_1000_NS3seqE,@object
	.size		_ZN34_INTERNAL_378558c9_4_k_cu_cd8b8d126thrust24THRUST_300001_SM_1000_NS3seqE,(_ZN34_INTERNAL_378558c9_4_k_cu_cd8b8d124cuda3std3__48in_placeE - _ZN34_INTERNAL_378558c9_4_k_cu_cd8b8d126thrust24THRUST_300001_SM_1000_NS3seqE)
_ZN34_INTERNAL_378558c9_4_k_cu_cd8b8d126thrust24THRUST_300001_SM_1000_NS3seqE:
	.zero		1
	.type		_ZN34_INTERNAL_378558c9_4_k_cu_cd8b8d124cuda3std3__48in_placeE,@object
	.size		_ZN34_INTERNAL_378558c9_4_k_cu_cd8b8d124cuda3std3__48in_placeE,(_ZN34_INTERNAL_378558c9_4_k_cu_cd8b8d124cuda3std6ranges3__45__cpo4sizeE - _ZN34_INTERNAL_378558c9_4_k_cu_cd8b8d124cuda3std3__48in_placeE)
_ZN34_INTERNAL_378558c9_4_k_cu_cd8b8d124cuda3std3__48in_placeE:
	.zero		1
	.type		_ZN34_INTERNAL_378558c9_4_k_cu_cd8b8d124cuda3std6ranges3__45__cpo4sizeE,@object
	.size		_ZN34_INTERNAL_378558c9_4_k_cu_cd8b8d124cuda3std6ranges3__45__cpo4sizeE,(_ZN34_INTERNAL_378558c9_4_k_cu_cd8b8d126thrust24THRUST_300001_SM_1000_NS12placeholders2_3E - _ZN34_INTERNAL_378558c9_4_k_cu_cd8b8d124cuda3std6ranges3__45__cpo4sizeE)
_ZN34_INTERNAL_378558c9_4_k_cu_cd8b8d124cuda3std6ranges3__45__cpo4sizeE:
	.zero		1
	.type		_ZN34_INTERNAL_378558c9_4_k_cu_cd8b8d126thrust24THRUST_300001_SM_1000_NS12placeholders2_3E,@object
	.size		_ZN34_INTERNAL_378558c9_4_k_cu_cd8b8d126thrust24THRUST_300001_SM_1000_NS12placeholders2_3E,(_ZN34_INTERNAL_378558c9_4_k_cu_cd8b8d124cuda3std3__45__cpo6cbeginE - _ZN34_INTERNAL_378558c9_4_k_cu_cd8b8d126thrust24THRUST_300001_SM_1000_NS12placeholders2_3E)
_ZN34_INTERNAL_378558c9_4_k_cu_cd8b8d126thrust24THRUST_300001_SM_1000_NS12placeholders2_3E:
	.zero		1
	.type		_ZN34_INTERNAL_378558c9_4_k_cu_cd8b8d124cuda3std3__45__cpo6cbeginE,@object
	.size		_ZN34_INTERNAL_378558c9_4_k_cu_cd8b8d124cuda3std3__45__cpo6cbeginE,(_ZN34_INTERNAL_378558c9_4_k_cu_cd8b8d124cuda3std6ranges3__45__cpo6cbeginE - _ZN34_INTERNAL_378558c9_4_k_cu_cd8b8d124cuda3std3__45__cpo6cbeginE)
_ZN34_INTERNAL_378558c9_4_k_cu_cd8b8d124cuda3std3__45__cpo6cbeginE:
	.zero		1
	.type		_ZN34_INTERNAL_378558c9_4_k_cu_cd8b8d124cuda3std6ranges3__45__cpo6cbeginE,@object
	.size		_ZN34_INTERNAL_378558c9_4_k_cu_cd8b8d124cuda3std6ranges3__45__cpo6cbeginE,(_ZN34_INTERNAL_378558c9_4_k_cu_cd8b8d126thrust24THRUST_300001_SM_1000_NS12placeholders2_7E - _ZN34_INTERNAL_378558c9_4_k_cu_cd8b8d124cuda3std6ranges3__45__cpo6cbeginE)
_ZN34_INTERNAL_378558c9_4_k_cu_cd8b8d124cuda3std6ranges3__45__cpo6cbeginE:
	.zero		1
	.type		_ZN34_INTERNAL_378558c9_4_k_cu_cd8b8d126thrust24THRUST_300001_SM_1000_NS12placeholders2_7E,@object
	.size		_ZN34_INTERNAL_378558c9_4_k_cu_cd8b8d126thrust24THRUST_300001_SM_1000_NS12placeholders2_7E,(_ZN34_INTERNAL_378558c9_4_k_cu_cd8b8d124cuda3std3__45__cpo7crbeginE - _ZN34_INTERNAL_378558c9_4_k_cu_cd8b8d126thrust24THRUST_300001_SM_1000_NS12placeholders2_7E)
_ZN34_INTERNAL_378558c9_4_k_cu_cd8b8d126thrust24THRUST_300001_SM_1000_NS12placeholders2_7E:
	.zero		1
	.type		_ZN34_INTERNAL_378558c9_4_k_cu_cd8b8d124cuda3std3__45__cpo7crbeginE,@object
	.size		_ZN34_INTERNAL_378558c9_4_k_cu_cd8b8d124cuda3std3__45__cpo7crbeginE,(_ZN34_INTERNAL_378558c9_4_k_cu_cd8b8d124cuda3std6ranges3__45__cpo4nextE - _ZN34_INTERNAL_378558c9_4_k_cu_cd8b8d124cuda3std3__45__cpo7crbeginE)
_ZN34_INTERNAL_378558c9_4_k_cu_cd8b8d124cuda3std3__45__cpo7crbeginE:
	.zero		1
	.type		_ZN34_INTERNAL_378558c9_4_k_cu_cd8b8d124cuda3std6ranges3__45__cpo4nextE,@object
	.size		_ZN34_INTERNAL_378558c9_4_k_cu_cd8b8d124cuda3std6ranges3__45__cpo4nextE,(_ZN34_INTERNAL_378558c9_4_k_cu_cd8b8d124cuda3std6ranges3__45__cpo4swapE - _ZN34_INTERNAL_378558c9_4_k_cu_cd8b8d124cuda3std6ranges3__45__cpo4nextE)
_ZN34_INTERNAL_378558c9_4_k_cu_cd8b8d124cuda3std6ranges3__45__cpo4nextE:
	.zero		1
	.type		_ZN34_INTERNAL_378558c9_4_k_cu_cd8b8d124cuda3std6ranges3__45__cpo4swapE,@object
	.size		_ZN34_INTERNAL_378558c9_4_k_cu_cd8b8d124cuda3std6ranges3__45__cpo4swapE,(_ZN34_INTERNAL_378558c9_4_k_cu_cd8b8d126thrust24THRUST_300001_SM_1000_NS8cuda_cub10par_nosyncE - _ZN34_INTERNAL_378558c9_4_k_cu_cd8b8d124cuda3std6ranges3__45__cpo4swapE)
_ZN34_INTERNAL_378558c9_4_k_cu_cd8b8d124cuda3std6ranges3__45__cpo4swapE:
	.zero		1
	.type		_ZN34_INTERNAL_378558c9_4_k_cu_cd8b8d126thrust24THRUST_300001_SM_1000_NS8cuda_cub10par_nosyncE,@object
	.size		_ZN34_INTERNAL_378558c9_4_k_cu_cd8b8d126thrust24THRUST_300001_SM_1000_NS8cuda_cub10par_nosyncE,(_ZN34_INTERNAL_378558c9_4_k_cu_cd8b8d126thrust24THRUST_300001_SM_1000_NS12placeholders2_9E - _ZN34_INTERNAL_378558c9_4_k_cu_cd8b8d126thrust24THRUST_300001_SM_1000_NS8cuda_cub10par_nosyncE)
_ZN34_INTERNAL_378558c9_4_k_cu_cd8b8d126thrust24THRUST_300001_SM_1000_NS8cuda_cub10par_nosyncE:
	.zero		1
	.type		_ZN34_INTERNAL_378558c9_4_k_cu_cd8b8d126thrust24THRUST_300001_SM_1000_NS12placeholders2_9E,@object
	.size		_ZN34_INTERNAL_378558c9_4_k_cu_cd8b8d126thrust24THRUST_300001_SM_1000_NS12placeholders2_9E,(_ZN34_INTERNAL_378558c9_4_k_cu_cd8b8d124cuda3std3__436_GLOBAL__N__378558c9_4_k_cu_cd8b8d126ignoreE - _ZN34_INTERNAL_378558c9_4_k_cu_cd8b8d126thrust24THRUST_300001_SM_1000_NS12placeholders2_9E)
_ZN34_INTERNAL_378558c9_4_k_cu_cd8b8d126thrust24THRUST_300001_SM_1000_NS12placeholders2_9E:
	.zero		1
	.type		_ZN34_INTERNAL_378558c9_4_k_cu_cd8b8d124cuda3std3__436_GLOBAL__N__378558c9_4_k_cu_cd8b8d126ignoreE,@object
	.size		_ZN34_INTERNAL_378558c9_4_k_cu_cd8b8d124cuda3std3__436_GLOBAL__N__378558c9_4_k_cu_cd8b8d126ignoreE,(_ZN34_INTERNAL_378558c9_4_k_cu_cd8b8d124cuda3std6ranges3__45__cpo4dataE - _ZN34_INTERNAL_378558c9_4_k_cu_cd8b8d124cuda3std3__436_GLOBAL__N__378558c9_4_k_cu_cd8b8d126ignoreE)
_ZN34_INTERNAL_378558c9_4_k_cu_cd8b8d124cuda3std3__436_GLOBAL__N__378558c9_4_k_cu_cd8b8d126ignoreE:
	.zero		1
	.type		_ZN34_INTERNAL_378558c9_4_k_cu_cd8b8d124cuda3std6ranges3__45__cpo4dataE,@object
	.size		_ZN34_INTERNAL_378558c9_4_k_cu_cd8b8d124cuda3std6ranges3__45__cpo4dataE,(_ZN34_INTERNAL_378558c9_4_k_cu_cd8b8d126thrust24THRUST_300001_SM_1000_NS12placeholders2_1E - _ZN34_INTERNAL_378558c9_4_k_cu_cd8b8d124cuda3std6ranges3__45__cpo4dataE)
_ZN34_INTERNAL_378558c9_4_k_cu_cd8b8d124cuda3std6ranges3__45__cpo4dataE:
	.zero		1
	.type		_ZN34_INTERNAL_378558c9_4_k_cu_cd8b8d126thrust24THRUST_300001_SM_1000_NS12placeholders2_1E,@object
	.size		_ZN34_INTERNAL_378558c9_4_k_cu_cd8b8d126thrust24THRUST_300001_SM_1000_NS12placeholders2_1E,(_ZN34_INTERNAL_378558c9_4_k_cu_cd8b8d124cuda3std3__45__cpo5beginE - _ZN34_INTERNAL_378558c9_4_k_cu_cd8b8d126thrust24THRUST_300001_SM_1000_NS12placeholders2_1E)
_ZN34_INTERNAL_378558c9_4_k_cu_cd8b8d126thrust24THRUST_300001_SM_1000_NS12placeholders2_1E:
	.zero		1
	.type		_ZN34_INTERNAL_378558c9_4_k_cu_cd8b8d124cuda3std3__45__cpo5beginE,@object
	.size		_ZN34_INTERNAL_378558c9_4_k_cu_cd8b8d124cuda3std3__45__cpo5beginE,(_ZN34_INTERNAL_378558c9_4_k_cu_cd8b8d124cuda3std6ranges3__45__cpo5beginE - _ZN34_INTERNAL_378558c9_4_k_cu_cd8b8d124cuda3std3__45__cpo5beginE)
_ZN34_INTERNAL_378558c9_4_k_cu_cd8b8d124cuda3std3__45__cpo5beginE:
	.zero		1
	.type		_ZN34_INTERNAL_378558c9_4_k_cu_cd8b8d124cuda3std6ranges3__45__cpo5beginE,@object
	.size		_ZN34_INTERNAL_378558c9_4_k_cu_cd8b8d124cuda3std6ranges3__45__cpo5beginE,(_ZN34_INTERNAL_378558c9_4_k_cu_cd8b8d126thrust24THRUST_300001_SM_1000_NS12placeholders2_5E - _ZN34_INTERNAL_378558c9_4_k_cu_cd8b8d124cuda3std6ranges3__45__cpo5beginE)
_ZN34_INTERNAL_378558c9_4_k_cu_cd8b8d124cuda3std6ranges3__45__cpo5beginE:
	.zero		1
	.type		_ZN34_INTERNAL_378558c9_4_k_cu_cd8b8d126thrust24THRUST_300001_SM_1000_NS12placeholders2_5E,@object
	.size		_ZN34_INTERNAL_378558c9_4_k_cu_cd8b8d126thrust24THRUST_300001_SM_1000_NS12placeholders2_5E,(_ZN34_INTERNAL_378558c9_4_k_cu_cd8b8d124cuda3std3__45__cpo6rbeginE - _ZN34_INTERNAL_378558c9_4_k_cu_cd8b8d126thrust24THRUST_300001_SM_1000_NS12placeholders2_5E)
_ZN34_INTERNAL_378558c9_4_k_cu_cd8b8d126thrust24THRUST_300001_SM_1000_NS12placeholders2_5E:
	.zero		1
	.type		_ZN34_INTERNAL_378558c9_4_k_cu_cd8b8d124cuda3std3__45__cpo6rbeginE,@object
	.size		_ZN34_INTERNAL_378558c9_4_k_cu_cd8b8d124cuda3std3__45__cpo6rbeginE,(_ZN34_INTERNAL_378558c9_4_k_cu_cd8b8d124cuda3std6ranges3__45__cpo7advanceE - _ZN34_INTERNAL_378558c9_4_k_cu_cd8b8d124cuda3std3__45__cpo6rbeginE)
_ZN34_INTERNAL_378558c9_4_k_cu_cd8b8d124cuda3std3__45__cpo6rbeginE:
	.zero		1
	.type		_ZN34_INTERNAL_378558c9_4_k_cu_cd8b8d124cuda3std6ranges3__45__cpo7advanceE,@object
	.size		_ZN34_INTERNAL_378558c9_4_k_cu_cd8b8d124cuda3std6ranges3__45__cpo7advanceE,(_ZN34_INTERNAL_378558c9_4_k_cu_cd8b8d124cuda3std3__47nulloptE - _ZN34_INTERNAL_378558c9_4_k_cu_cd8b8d124cuda3std6ranges3__45__cpo7advanceE)
_ZN34_INTERNAL_378558c9_4_k_cu_cd8b8d124cuda3std6ranges3__45__cpo7advanceE:
	.zero		1
	.type		_ZN34_INTERNAL_378558c9_4_k_cu_cd8b8d124cuda3std3__47nulloptE,@object
	.size		_ZN34_INTERNAL_378558c9_4_k_cu_cd8b8d124cuda3std3__47nulloptE,(_ZN34_INTERNAL_378558c9_4_k_cu_cd8b8d124cuda3std6ranges3__45__cpo8distanceE - _ZN34_INTERNAL_378558c9_4_k_cu_cd8b8d124cuda3std3__47nulloptE)
_ZN34_INTERNAL_378558c9_4_k_cu_cd8b8d124cuda3std3__47nulloptE:
	.zero		1
	.type		_ZN34_INTERNAL_378558c9_4_k_cu_cd8b8d124cuda3std6ranges3__45__cpo8distanceE,@object
	.size		_ZN34_INTERNAL_378558c9_4_k_cu_cd8b8d124cuda3std6ranges3__45__cpo8distanceE,(_ZN34_INTERNAL_378558c9_4_k_cu_cd8b8d126thrust24THRUST_300001_SM_1000_NS12placeholders3_10E - _ZN34_INTERNAL_378558c9_4_k_cu_cd8b8d124cuda3std6ranges3__45__cpo8distanceE)
_ZN34_INTERNAL_378558c9_4_k_cu_cd8b8d124cuda3std6ranges3__45__cpo8distanceE:
	.zero		1
	.type		_ZN34_INTERNAL_378558c9_4_k_cu_cd8b8d126thrust24THRUST_300001_SM_1000_NS12placeholders3_10E,@object
	.size		_ZN34_INTERNAL_378558c9_4_k_cu_cd8b8d126thrust24THRUST_300001_SM_1000_NS12placeholders3_10E,(_ZN34_INTERNAL_378558c9_4_k_cu_cd8b8d124cuda3std3__419piecewise_constructE - _ZN34_INTERNAL_378558c9_4_k_cu_cd8b8d126thrust24THRUST_300001_SM_1000_NS12placeholders3_10E)
_ZN34_INTERNAL_378558c9_4_k_cu_cd8b8d126thrust24THRUST_300001_SM_1000_NS12placeholders3_10E:
	.zero		1
	.type		_ZN34_INTERNAL_378558c9_4_k_cu_cd8b8d124cuda3std3__419piecewise_constructE,@object
	.size		_ZN34_INTERNAL_378558c9_4_k_cu_cd8b8d124cuda3std3__419piecewise_constructE,(_ZN34_INTERNAL_378558c9_4_k_cu_cd8b8d124cuda3std6ranges3__45__cpo5cdataE - _ZN34_INTERNAL_378558c9_4_k_cu_cd8b8d124cuda3std3__419piecewise_constructE)
_ZN34_INTERNAL_378558c9_4_k_cu_cd8b8d124cuda3std3__419piecewise_constructE:
	.zero		1
	.type		_ZN34_INTERNAL_378558c9_4_k_cu_cd8b8d124cuda3std6ranges3__45__cpo5cdataE,@object
	.size		_ZN34_INTERNAL_378558c9_4_k_cu_cd8b8d124cuda3std6ranges3__45__cpo5cdataE,(_ZN34_INTERNAL_378558c9_4_k_cu_cd8b8d126thrust24THRUST_300001_SM_1000_NS12placeholders2_2E - _ZN34_INTERNAL_378558c9_4_k_cu_cd8b8d124cuda3std6ranges3__45__cpo5cdataE)
_ZN34_INTERNAL_378558c9_4_k_cu_cd8b8d124cuda3std6ranges3__45__cpo5cdataE:
	.zero		1
	.type		_ZN34_INTERNAL_378558c9_4_k_cu_cd8b8d126thrust24THRUST_300001_SM_1000_NS12placeholders2_2E,@object
	.size		_ZN34_INTERNAL_378558c9_4_k_cu_cd8b8d126thrust24THRUST_300001_SM_1000_NS12placeholders2_2E,(_ZN34_INTERNAL_378558c9_4_k_cu_cd8b8d124cuda3std3__45__cpo3endE - _ZN34_INTERNAL_378558c9_4_k_cu_cd8b8d126thrust24THRUST_300001_SM_1000_NS12placeholders2_2E)
_ZN34_INTERNAL_378558c9_4_k_cu_cd8b8d126thrust24THRUST_300001_SM_1000_NS12placeholders2_2E:
	.zero		1
	.type		_ZN34_INTERNAL_378558c9_4_k_cu_cd8b8d124cuda3std3__45__cpo3endE,@object
	.size		_ZN34_INTERNAL_378558c9_4_k_cu_cd8b8d124cuda3std3__45__cpo3endE,(_ZN34_INTERNAL_378558c9_4_k_cu_cd8b8d124cuda3std6ranges3__45__cpo3endE - _ZN34_INTERNAL_378558c9_4_k_cu_cd8b8d124cuda3std3__45__cpo3endE)
_ZN34_INTERNAL_378558c9_4_k_cu_cd8b8d124cuda3std3__45__cpo3endE:
	.zero		1
	.type		_ZN34_INTERNAL_378558c9_4_k_cu_cd8b8d124cuda3std6ranges3__45__cpo3endE,@object
	.size		_ZN34_INTERNAL_378558c9_4_k_cu_cd8b8d124cuda3std6ranges3__45__cpo3endE,(_ZN34_INTERNAL_378558c9_4_k_cu_cd8b8d126thrust24THRUST_300001_SM_1000_NS12placeholders2_6E - _ZN34_INTERNAL_378558c9_4_k_cu_cd8b8d124cuda3std6ranges3__45__cpo3endE)
_ZN34_INTERNAL_378558c9_4_k_cu_cd8b8d124cuda3std6ranges3__45__cpo3endE:
	.zero		1
	.type		_ZN34_INTERNAL_378558c9_4_k_cu_cd8b8d126thrust24THRUST_300001_SM_1000_NS12placeholders2_6E,@object
	.size		_ZN34_INTERNAL_378558c9_4_k_cu_cd8b8d126thrust24THRUST_300001_SM_1000_NS12placeholders2_6E,(_ZN34_INTERNAL_378558c9_4_k_cu_cd8b8d124cuda3std3__45__cpo4rendE - _ZN34_INTERNAL_378558c9_4_k_cu_cd8b8d126thrust24THRUST_300001_SM_1000_NS12placeholders2_6E)
_ZN34_INTERNAL_378558c9_4_k_cu_cd8b8d126thrust24THRUST_300001_SM_1000_NS12placeholders2_6E:
	.zero		1
	.type		_ZN34_INTERNAL_378558c9_4_k_cu_cd8b8d124cuda3std3__45__cpo4rendE,@object
	.size		_ZN34_INTERNAL_378558c9_4_k_cu_cd8b8d124cuda3std3__45__cpo4rendE,(_ZN34_INTERNAL_378558c9_4_k_cu_cd8b8d124cuda3std6ranges3__45__cpo9iter_swapE - _ZN34_INTERNAL_378558c9_4_k_cu_cd8b8d124cuda3std3__45__cpo4rendE)
_ZN34_INTERNAL_378558c9_4_k_cu_cd8b8d124cuda3std3__45__cpo4rendE:
	.zero		1
	.type		_ZN34_INTERNAL_378558c9_4_k_cu_cd8b8d124cuda3std6ranges3__45__cpo9iter_swapE,@object
	.size		_ZN34_INTERNAL_378558c9_4_k_cu_cd8b8d124cuda3std6ranges3__45__cpo9iter_swapE,(_ZN34_INTERNAL_378558c9_4_k_cu_cd8b8d124cuda3std3__48unexpectE - _ZN34_INTERNAL_378558c9_4_k_cu_cd8b8d124cuda3std6ranges3__45__cpo9iter_swapE)
_ZN34_INTERNAL_378558c9_4_k_cu_cd8b8d124cuda3std6ranges3__45__cpo9iter_swapE:
	.zero		1
	.type		_ZN34_INTERNAL_378558c9_4_k_cu_cd8b8d124cuda3std3__48unexpectE,@object
	.size		_ZN34_INTERNAL_378558c9_4_k_cu_cd8b8d124cuda3std3__48unexpectE,(_ZN34_INTERNAL_378558c9_4_k_cu_cd8b8d126thrust24THRUST_300001_SM_1000_NS8cuda_cub3parE - _ZN34_INTERNAL_378558c9_4_k_cu_cd8b8d124cuda3std3__48unexpectE)
_ZN34_INTERNAL_378558c9_4_k_cu_cd8b8d124cuda3std3__48unexpectE:
	.zero		1
	.type		_ZN34_INTERNAL_378558c9_4_k_cu_cd8b8d126thrust24THRUST_300001_SM_1000_NS8cuda_cub3parE,@object
	.size		_ZN34_INTERNAL_378558c9_4_k_cu_cd8b8d126thrust24THRUST_300001_SM_1000_NS8cuda_cub3parE,(_ZN34_INTERNAL_378558c9_4_k_cu_cd8b8d126thrust24THRUST_300001_SM_1000_NS12placeholders2_4E - _ZN34_INTERNAL_378558c9_4_k_cu_cd8b8d126thrust24THRUST_300001_SM_1000_NS8cuda_cub3parE)
_ZN34_INTERNAL_378558c9_4_k_cu_cd8b8d126thrust24THRUST_300001_SM_1000_NS8cuda_cub3parE:
	.zero		1
	.type		_ZN34_INTERNAL_378558c9_4_k_cu_cd8b8d126thrust24THRUST_300001_SM_1000_NS12placeholders2_4E,@object
	.size		_ZN34_INTERNAL_378558c9_4_k_cu_cd8b8d126thrust24THRUST_300001_SM_1000_NS12placeholders2_4E,(_ZN34_INTERNAL_378558c9_4_k_cu_cd8b8d124cuda3std3__45__cpo4cendE - _ZN34_INTERNAL_378558c9_4_k_cu_cd8b8d126thrust24THRUST_300001_SM_1000_NS12placeholders2_4E)
_ZN34_INTERNAL_378558c9_4_k_cu_cd8b8d126thrust24THRUST_300001_SM_1000_NS12placeholders2_4E:
	.zero		1
	.type		_ZN34_INTERNAL_378558c9_4_k_cu_cd8b8d124cuda3std3__45__cpo4cendE,@object
	.size		_ZN34_INTERNAL_378558c9_4_k_cu_cd8b8d124cuda3std3__45__cpo4cendE,(_ZN34_INTERNAL_378558c9_4_k_cu_cd8b8d124cuda3std6ranges3__45__cpo4cendE - _ZN34_INTERNAL_378558c9_4_k_cu_cd8b8d124cuda3std3__45__cpo4cendE)
_ZN34_INTERNAL_378558c9_4_k_cu_cd8b8d124cuda3std3__45__cpo4cendE:
	.zero		1
	.type		_ZN34_INTERNAL_378558c9_4_k_cu_cd8b8d124cuda3std6ranges3__45__cpo4cendE,@object
	.size		_ZN34_INTERNAL_378558c9_4_k_cu_cd8b8d124cuda3std6ranges3__45__cpo4cendE,(_ZN34_INTERNAL_378558c9_4_k_cu_cd8b8d124cuda3std3__420unreachable_sentinelE - _ZN34_INTERNAL_378558c9_4_k_cu_cd8b8d124cuda3std6ranges3__45__cpo4cendE)
_ZN34_INTERNAL_378558c9_4_k_cu_cd8b8d124cuda3std6ranges3__45__cpo4cendE:
	.zero		1
	.type		_ZN34_INTERNAL_378558c9_4_k_cu_cd8b8d124cuda3std3__420unreachable_sentinelE,@object
	.size		_ZN34_INTERNAL_378558c9_4_k_cu_cd8b8d124cuda3std3__420unreachable_sentinelE,(_ZN34_INTERNAL_378558c9_4_k_cu_cd8b8d124cuda3std6ranges3__45__cpo5ssizeE - _ZN34_INTERNAL_378558c9_4_k_cu_cd8b8d124cuda3std3__420unreachable_sentinelE)
_ZN34_INTERNAL_378558c9_4_k_cu_cd8b8d124cuda3std3__420unreachable_sentinelE:
	.zero		1
	.type		_ZN34_INTERNAL_378558c9_4_k_cu_cd8b8d124cuda3std6ranges3__45__cpo5ssizeE,@object
	.size		_ZN34_INTERNAL_378558c9_4_k_cu_cd8b8d124cuda3std6ranges3__45__cpo5ssizeE,(_ZN34_INTERNAL_378558c9_4_k_cu_cd8b8d126thrust24THRUST_300001_SM_1000_NS12placeholders2_8E - _ZN34_INTERNAL_378558c9_4_k_cu_cd8b8d124cuda3std6ranges3__45__cpo5ssizeE)
_ZN34_INTERNAL_378558c9_4_k_cu_cd8b8d124cuda3std6ranges3__45__cpo5ssizeE:
	.zero		1
	.type		_ZN34_INTERNAL_378558c9_4_k_cu_cd8b8d126thrust24THRUST_300001_SM_1000_NS12placeholders2_8E,@object
	.size		_ZN34_INTERNAL_378558c9_4_k_cu_cd8b8d126thrust24THRUST_300001_SM_1000_NS12placeholders2_8E,(_ZN34_INTERNAL_378558c9_4_k_cu_cd8b8d124cuda3std3__45__cpo5crendE - _ZN34_INTERNAL_378558c9_4_k_cu_cd8b8d126thrust24THRUST_300001_SM_1000_NS12placeholders2_8E)
_ZN34_INTERNAL_378558c9_4_k_cu_cd8b8d126thrust24THRUST_300001_SM_1000_NS12placeholders2_8E:
	.zero		1
	.type		_ZN34_INTERNAL_378558c9_4_k_cu_cd8b8d124cuda3std3__45__cpo5crendE,@object
	.size		_ZN34_INTERNAL_378558c9_4_k_cu_cd8b8d124cuda3std3__45__cpo5crendE,(_ZN34_INTERNAL_378558c9_4_k_cu_cd8b8d124cuda3std6ranges3__45__cpo4prevE - _ZN34_INTERNAL_378558c9_4_k_cu_cd8b8d124cuda3std3__45__cpo5crendE)
_ZN34_INTERNAL_378558c9_4_k_cu_cd8b8d124cuda3std3__45__cpo5crendE:
	.zero		1
	.type		_ZN34_INTERNAL_378558c9_4_k_cu_cd8b8d124cuda3std6ranges3__45__cpo4prevE,@object
	.size		_ZN34_INTERNAL_378558c9_4_k_cu_cd8b8d124cuda3std6ranges3__45__cpo4prevE,(_ZN34_INTERNAL_378558c9_4_k_cu_cd8b8d124cuda3std6ranges3__45__cpo9iter_moveE - _ZN34_INTERNAL_378558c9_4_k_cu_cd8b8d124cuda3std6ranges3__45__cpo4prevE)
_ZN34_INTERNAL_378558c9_4_k_cu_cd8b8d124cuda3std6ranges3__45__cpo4prevE:
	.zero		1
	.type		_ZN34_INTERNAL_378558c9_4_k_cu_cd8b8d124cuda3std6ranges3__45__cpo9iter_moveE,@object
	.size		_ZN34_INTERNAL_378558c9_4_k_cu_cd8b8d124cuda3std6ranges3__45__cpo9iter_moveE,(_ZN34_INTERNAL_378558c9_4_k_cu_cd8b8d126thrust24THRUST_300001_SM_1000_NS6system6detail10sequential3seqE - _ZN34_INTERNAL_378558c9_4_k_cu_cd8b8d124cuda3std6ranges3__45__cpo9iter_moveE)
_ZN34_INTERNAL_378558c9_4_k_cu_cd8b8d124cuda3std6ranges3__45__cpo9iter_moveE:
	.zero		1
	.type		_ZN34_INTERNAL_378558c9_4_k_cu_cd8b8d126thrust24THRUST_300001_SM_1000_NS6system6detail10sequential3seqE,@object
	.size		_ZN34_INTERNAL_378558c9_4_k_cu_cd8b8d126thrust24THRUST_300001_SM_1000_NS6system6detail10sequential3seqE,(.L_31 - _ZN34_INTERNAL_378558c9_4_k_cu_cd8b8d126thrust24THRUST_300001_SM_1000_NS6system6detail10sequential3seqE)
_ZN34_INTERNAL_378558c9_4_k_cu_cd8b8d126thrust24THRUST_300001_SM_1000_NS6system6detail10sequential3seqE:
	.zero		1
.L_31:


//--------------------- .nv.constant0._ZN3cub18CUB_300001_SM_10006detail8for_each13static_kernelINS2_12policy_hub_t12policy_500_tEmN6thrust24THRUST_300001_SM_1000_NS8cuda_cub20__uninitialized_fill7functorINS7_10device_ptrIiEEiEEEEvT0_T1_ --------------------------
	.section	.nv.constant0._ZN3cub18CUB_300001_SM_10006detail8for_each13static_kernelINS2_12policy_hub_t12policy_500_tEmN6thrust24THRUST_300001_SM_1000_NS8cuda_cub20__uninitialized_fill7functorINS7_10device_ptrIiEEiEEEEvT0_T1_,"a",@progbits
	.sectionflags	@""
	.align	4
.nv.constant0._ZN3cub18CUB_300001_SM_10006detail8for_each13static_kernelINS2_12policy_hub_t12policy_500_tEmN6thrust24THRUST_300001_SM_1000_NS8cuda_cub20__uninitialized_fill7functorINS7_10device_ptrIiEEiEEEEvT0_T1_:
	.zero		920


//--------------------- .nv.constant0._ZN3cub18CUB_300001_SM_10006detail11EmptyKernelIvEEvv --------------------------
	.section	.nv.constant0._ZN3cub18CUB_300001_SM_10006detail11EmptyKernelIvEEvv,"a",@progbits
	.sectionflags	@""
	.align	4
.nv.constant0._ZN3cub18CUB_300001_SM_10006detail11EmptyKernelIvEEvv:
	.zero		896


//--------------------- .nv.constant0._Z15joinWithIndicesPKiS0_iiPi --------------------------
	.section	.nv.constant0._Z15joinWithIndicesPKiS0_iiPi,"a",@progbits
	.sectionflags	@""
	.align	4
.nv.constant0._Z15joinWithIndicesPKiS0_iiPi:
	.zero		928


//--------------------- SYMBOLS --------------------------

	.type		.nv.reservedSmem.offset0,@object
	.size		.nv.reservedSmem.offset0,0x4
